//
// Generated by NVIDIA NVVM Compiler
//
// Compiler Build ID: CL-36424714
// Cuda compilation tools, release 13.0, V13.0.88
// Based on NVVM 20.0.0
//

.version 9.0
.target sm_100
.address_size 64

	// .globl	_Z7add_100iPi

.visible .entry _Z7add_100iPi(
	.param .u32 _Z7add_100iPi_param_0,
	.param .u64 .ptr .align 1 _Z7add_100iPi_param_1
)
{
	.reg .pred 	%p<2>;
	.reg .b32 	%r<8>;
	.reg .b64 	%rd<5>;

	ld.param.u32 	%r2, [_Z7add_100iPi_param_0];
	ld.param.u64 	%rd1, [_Z7add_100iPi_param_1];
	mov.u32 	%r3, %ctaid.x;
	mov.u32 	%r4, %ntid.x;
	mov.u32 	%r5, %tid.x;
	mad.lo.s32 	%r1, %r3, %r4, %r5;
	setp.ge.s32 	%p1, %r1, %r2;
	@%p1 bra 	$L__BB0_2;
	cvta.to.global.u64 	%rd2, %rd1;
	mul.wide.s32 	%rd3, %r1, 4;
	add.s64 	%rd4, %rd2, %rd3;
	ld.global.u32 	%r6, [%rd4];
	add.s32 	%r7, %r6, 100;
	st.global.u32 	[%rd4], %r7;
$L__BB0_2:
	ret;

}


// ===== COMPILED SASS (sm_100) =====

	.target	sm_100

	.elftype	@"ET_EXEC"


//--------------------- .note.nv.tkinfo           --------------------------
	.section	.note.nv.tkinfo,"",@"SHT_NOTE"
	.sectionflags	@"SHF_NOTE_NV_TKINFO"
	.tkinfo
        /*0018*/ 	.word	0x00000002
        /*0030*/ 	.string	""
        /*0030*/ 	.string	"ptxas"
        /*0030*/ 	.string	"Cuda compilation tools, release 13.0, V13.0.88"
        /*0030*/ 	.string	"Build cuda_13.0.r13.0/compiler.36424714_0"
        /*0030*/ 	.string	"-arch sm_100 -m 64 "



//--------------------- .note.nv.cuinfo           --------------------------
	.section	.note.nv.cuinfo,"",@"SHT_NOTE"
	.sectionflags	@"SHF_NOTE_NV_CUINFO"
        /*0018*/ 	.short	0x0002
        /*001a*/ 	.short	0x0064
        /*001c*/ 	.short	0x0082
	.zero		2


//--------------------- .nv.info                  --------------------------
	.section	.nv.info,"",@"SHT_CUDA_INFO"
	.align	4


	//----- nvinfo : EIATTR_REGCOUNT
	.align		4
        /*0000*/ 	.byte	0x04, 0x2f
        /*0002*/ 	.short	(.L_1 - .L_0)
	.align		4
.L_0:
        /*0004*/ 	.word	index@(_Z7add_100iPi)
        /*0008*/ 	.word	0x00000008


	//----- nvinfo : EIATTR_FRAME_SIZE
	.align		4
.L_1:
        /*000c*/ 	.byte	0x04, 0x11
        /*000e*/ 	.short	(.L_3 - .L_2)
	.align		4
.L_2:
        /*0010*/ 	.word	index@(_Z7add_100iPi)
        /*0014*/ 	.word	0x00000000


	//----- nvinfo : EIATTR_MIN_STACK_SIZE
	.align		4
.L_3:
        /*0018*/ 	.byte	0x04, 0x12
        /*001a*/ 	.short	(.L_5 - .L_4)
	.align		4
.L_4:
        /*001c*/ 	.word	index@(_Z7add_100iPi)
        /*0020*/ 	.word	0x00000000
.L_5:


//--------------------- .nv.compat                --------------------------
	.section	.nv.compat,"",@"SHT_CUDA_COMPAT_INFO"
	.align	4
        /*0000*/ 	.byte	0x02, 0x09, 0x00, 0x00, 0x02, 0x02, 0x01, 0x00, 0x02, 0x05, 0x05, 0x00, 0x03, 0x07, 0x01, 0x01
        /*0010*/ 	.byte	0x02, 0x03, 0x00, 0x00, 0x02, 0x06, 0x01, 0x00, 0x04, 0x0b, 0x08, 0x00, 0x09, 0x00, 0x00, 0x00
        /*0020*/ 	.byte	0x00, 0x00, 0x00, 0x00


//--------------------- .nv.info._Z7add_100iPi    --------------------------
	.section	.nv.info._Z7add_100iPi,"",@"SHT_CUDA_INFO"
	.sectionflags	@""
	.align	4


	//----- nvinfo : EIATTR_CUDA_API_VERSION
	.align		4
        /*0000*/ 	.byte	0x04, 0x37
        /*0002*/ 	.short	(.L_7 - .L_6)
.L_6:
        /*0004*/ 	.word	0x00000082


	//----- nvinfo : EIATTR_KPARAM_INFO
	.align		4
.L_7:
        /*0008*/ 	.byte	0x04, 0x17
        /*000a*/ 	.short	(.L_9 - .L_8)
.L_8:
        /*000c*/ 	.word	0x00000000
        /*0010*/ 	.short	0x0001
        /*0012*/ 	.short	0x0008
        /*0014*/ 	.byte	0x00, 0xf5, 0x21, 0x00


	//----- nvinfo : EIATTR_KPARAM_INFO
	.align		4
.L_9:
        /*0018*/ 	.byte	0x04, 0x17
        /*001a*/ 	.short	(.L_11 - .L_10)
.L_10:
        /*001c*/ 	.word	0x00000000
        /*0020*/ 	.short	0x0000
        /*0022*/ 	.short	0x0000
        /*0024*/ 	.byte	0x00, 0xf0, 0x11, 0x00


	//----- nvinfo : EIATTR_SPARSE_MMA_MASK
	.align		4
.L_11:
        /*0028*/ 	.byte	0x03, 0x50
        /*002a*/ 	.short	0x0000


	//----- nvinfo : EIATTR_MAXREG_COUNT
	.align		4
        /*002c*/ 	.byte	0x03, 0x1b
        /*002e*/ 	.short	0x00ff


	//----- nvinfo : EIATTR_MERCURY_ISA_VERSION
	.align		4
        /*0030*/ 	.byte	0x03, 0x5f
        /*0032*/ 	.short	0x0101


	//----- nvinfo : EIATTR_VRC_CTA_INIT_COUNT
	.align		4
        /*0034*/ 	.byte	0x02, 0x4a
	.zero		1
	.zero		1


	//----- nvinfo : EIATTR_EXIT_INSTR_OFFSETS
	.align		4
        /*0038*/ 	.byte	0x04, 0x1c
        /*003a*/ 	.short	(.L_13 - .L_12)


	//   ....[0]....
.L_12:
        /*003c*/ 	.word	0x00000070


	//   ....[1]....
        /*0040*/ 	.word	0x000000e0


	//----- nvinfo : EIATTR_CBANK_PARAM_SIZE
	.align		4
.L_13:
        /*0044*/ 	.byte	0x03, 0x19
        /*0046*/ 	.short	0x0010


	//----- nvinfo : EIATTR_PARAM_CBANK
	.align		4
        /*0048*/ 	.byte	0x04, 0x0a
        /*004a*/ 	.short	(.L_15 - .L_14)
	.align		4
.L_14:
        /*004c*/ 	.word	index@(.nv.constant0._Z7add_100iPi)
        /*0050*/ 	.short	0x0380
        /*0052*/ 	.short	0x0010


	//----- nvinfo : EIATTR_SW_WAR
	.align		4
.L_15:
        /*0054*/ 	.byte	0x04, 0x36
        /*0056*/ 	.short	(.L_17 - .L_16)
.L_16:
        /*0058*/ 	.word	0x00000008
.L_17:


//--------------------- .nv.callgraph             --------------------------
	.section	.nv.callgraph,"",@"SHT_CUDA_CALLGRAPH"
	.align	4
	.sectionentsize	8
	.align		4
        /*0000*/ 	.word	0x00000000
	.align		4
        /*0004*/ 	.word	0xffffffff
	.align		4
        /*0008*/ 	.word	0x00000000
	.align		4
        /*000c*/ 	.word	0xfffffffe
	.align		4
        /*0010*/ 	.word	0x00000000
	.align		4
        /*0014*/ 	.word	0xfffffffd
	.align		4
        /*0018*/ 	.word	0x00000000
	.align		4
        /*001c*/ 	.word	0xfffffffc


//--------------------- .text._Z7add_100iPi       --------------------------
	.section	.text._Z7add_100iPi,"ax",@progbits
	.align	128
        .global         _Z7add_100iPi
        .type           _Z7add_100iPi,@function
        .size           _Z7add_100iPi,(.L_x_1 - _Z7add_100iPi)
        .other          _Z7add_100iPi,@"STO_CUDA_ENTRY STV_DEFAULT"
_Z7add_100iPi:
.text._Z7add_100iPi:
[----:B------:R-:W-:Y:S01]  /*0000*/  LDC R1, c[0x0][0x37c] ;  /* 0x0000df00ff017b82 */ /* 0x000fe20000000800 */
[----:B------:R-:W0:Y:S07]  /*0010*/  S2R R0, SR_TID.X ;  /* 0x0000000000007919 */ /* 0x000e2e0000002100 */
[----:B------:R-:W0:Y:S01]  /*0020*/  S2UR UR4, SR_CTAID.X ;  /* 0x00000000000479c3 */ /* 0x000e220000002500 */
[----:B------:R-:W1:Y:S07]  /*0030*/  LDCU UR5, c[0x0][0x380] ;  /* 0x00007000ff0577ac */ /* 0x000e6e0008000800 */
[----:B------:R-:W0:Y:S02]  /*0040*/  LDC R5, c[0x0][0x360] ;  /* 0x0000d800ff057b82 */ /* 0x000e240000000800 */
[----:B0-----:R-:W-:-:S05]  /*0050*/  IMAD R5, R5, UR4, R0 ;  /* 0x0000000405057c24 */ /* 0x001fca000f8e0200 */
[----:B-1----:R-:W-:-:S13]  /*0060*/  ISETP.GE.AND P0, PT, R5, UR5, PT ;  /* 0x0000000505007c0c */ /* 0x002fda000bf06270 */
[----:B------:R-:W-:Y:S05]  /*0070*/  @P0 EXIT ;  /* 0x000000000000094d */ /* 0x000fea0003800000 */
[----:B------:R-:W0:Y:S01]  /*0080*/  LDC.64 R2, c[0x0][0x388] ;  /* 0x0000e200ff027b82 */ /* 0x000e220000000a00 */
[----:B------:R-:W1:Y:S01]  /*0090*/  LDCU.64 UR4, c[0x0][0x358] ;  /* 0x00006b00ff0477ac */ /* 0x000e620008000a00 */
[----:B0-----:R-:W-:-:S05]  /*00a0*/  IMAD.WIDE R2, R5, 0x4, R2 ;  /* 0x0000000405027825 */ /* 0x001fca00078e0202 */
[----:B-1----:R-:W2:Y:S02]  /*00b0*/  LDG.E R0, desc[UR4][R2.64] ;  /* 0x0000000402007981 */ /* 0x002ea4000c1e1900 */
[----:B--2---:R-:W-:-:S05]  /*00c0*/  IADD3 R5, PT, PT, R0, 0x64, RZ ;  /* 0x0000006400057810 */ /* 0x004fca0007ffe0ff */
[----:B------:R-:W-:Y:S01]  /*00d0*/  STG.E desc[UR4][R2.64], R5 ;  /* 0x0000000502007986 */ /* 0x000fe2000c101904 */
[----:B------:R-:W-:Y:S05]  /*00e0*/  EXIT ;  /* 0x000000000000794d */ /* 0x000fea0003800000 */
.L_x_0:
[----:B------:R-:W-:-:S00]  /*00f0*/  BRA `(.L_x_0) ;  /* 0xfffffffc00fc7947 */ /* 0x000fc0000383ffff */
[----:B------:R-:W-:-:S00]  /*0100*/  NOP ;  /* 0x0000000000007918 */ /* 0x000fc00000000000 */
[----:B------:R-:W-:-:S00]  /*0110*/  NOP ;  /* 0x0000000000007918 */ /* 0x000fc00000000000 */
[----:B------:R-:W-:-:S00]  /*0120*/  NOP ;  /* 0x0000000000007918 */ /* 0x000fc00000000000 */
[----:B------:R-:W-:-:S00]  /*0130*/  NOP ;  /* 0x0000000000007918 */ /* 0x000fc00000000000 */
[----:B------:R-:W-:-:S00]  /*0140*/  NOP ;  /* 0x0000000000007918 */ /* 0x000fc00000000000 */
[----:B------:R-:W-:-:S00]  /*0150*/  NOP ;  /* 0x0000000000007918 */ /* 0x000fc00000000000 */
[----:B------:R-:W-:-:S00]  /*0160*/  NOP ;  /* 0x0000000000007918 */ /* 0x000fc00000000000 */
[----:B------:R-:W-:-:S00]  /*0170*/  NOP ;  /* 0x0000000000007918 */ /* 0x000fc00000000000 */
.L_x_1:


//--------------------- .nv.shared.reserved.0     --------------------------
	.section	.nv.shared.reserved.0,"aw",@nobits
	.weak		__nv_reservedSMEM_offset_0_alias
	.size		__nv_reservedSMEM_offset_0_alias, 0, 64
	.other		__nv_reservedSMEM_offset_0_alias,@"STO_CUDA_RESERVED_SHARED STV_DEFAULT"
__nv_reservedSMEM_offset_0_alias:
	.zero		0
	.zero		64


//--------------------- .nv.constant0._Z7add_100iPi --------------------------
	.section	.nv.constant0._Z7add_100iPi,"a",@progbits
	.sectionflags	@""
	.align	4
.nv.constant0._Z7add_100iPi:
	.zero		912


//--------------------- SYMBOLS --------------------------

	.type		.nv.reservedSmem.offset0,@object
	.size		.nv.reservedSmem.offset0,0x4
